//
// Generated by NVIDIA NVVM Compiler
//
// Compiler Build ID: CL-36424714
// Cuda compilation tools, release 13.0, V13.0.88
// Based on NVVM 20.0.0
//

.version 9.0
.target sm_100
.address_size 64

	// .globl	_Z18device_vector_multPdS_S_

.visible .entry _Z18device_vector_multPdS_S_(
	.param .u64 .ptr .align 1 _Z18device_vector_multPdS_S__param_0,
	.param .u64 .ptr .align 1 _Z18device_vector_multPdS_S__param_1,
	.param .u64 .ptr .align 1 _Z18device_vector_multPdS_S__param_2
)
{
	.reg .b32 	%r<2>;
	.reg .b64 	%rd<11>;
	.reg .b64 	%fd<5>;

	ld.param.u64 	%rd1, [_Z18device_vector_multPdS_S__param_0];
	ld.param.u64 	%rd2, [_Z18device_vector_multPdS_S__param_1];
	ld.param.u64 	%rd3, [_Z18device_vector_multPdS_S__param_2];
	cvta.to.global.u64 	%rd4, %rd3;
	cvta.to.global.u64 	%rd5, %rd2;
	cvta.to.global.u64 	%rd6, %rd1;
	mov.u32 	%r1, %tid.x;
	mul.wide.u32 	%rd7, %r1, 8;
	add.s64 	%rd8, %rd6, %rd7;
	ld.global.f64 	%fd1, [%rd8];
	add.f64 	%fd2, %fd1, %fd1;
	add.s64 	%rd9, %rd5, %rd7;
	ld.global.f64 	%fd3, [%rd9];
	mul.f64 	%fd4, %fd2, %fd3;
	add.s64 	%rd10, %rd4, %rd7;
	st.global.f64 	[%rd10], %fd4;
	ret;

}
	// .globl	_Z20device_vector_reducePdPi
.visible .entry _Z20device_vector_reducePdPi(
	.param .u64 .ptr .align 1 _Z20device_vector_reducePdPi_param_0,
	.param .u64 .ptr .align 1 _Z20device_vector_reducePdPi_param_1
)
{
	.reg .pred 	%p<4>;
	.reg .b32 	%r<12>;
	.reg .b64 	%rd<9>;
	.reg .b64 	%fd<4>;

	ld.param.u64 	%rd2, [_Z20device_vector_reducePdPi_param_0];
	ld.param.u64 	%rd3, [_Z20device_vector_reducePdPi_param_1];
	cvta.to.global.u64 	%rd4, %rd3;
	ld.global.u32 	%r11, [%rd4];
	setp.lt.s32 	%p1, %r11, 2;
	@%p1 bra 	$L__BB1_5;
	mov.u32 	%r2, %tid.x;
	cvta.to.global.u64 	%rd5, %rd2;
	mul.wide.u32 	%rd6, %r2, 8;
	add.s64 	%rd1, %rd5, %rd6;
$L__BB1_2:
	shr.u32 	%r5, %r11, 1;
	setp.ge.u32 	%p2, %r2, %r5;
	@%p2 bra 	$L__BB1_4;
	and.b32  	%r6, %r11, 1;
	add.s32 	%r7, %r6, %r11;
	shr.u32 	%r8, %r7, 1;
	mul.wide.u32 	%rd7, %r8, 8;
	add.s64 	%rd8, %rd1, %rd7;
	ld.global.f64 	%fd1, [%rd8];
	ld.global.f64 	%fd2, [%rd1];
	add.f64 	%fd3, %fd1, %fd2;
	st.global.f64 	[%rd1], %fd3;
$L__BB1_4:
	and.b32  	%r9, %r11, 1;
	add.s32 	%r10, %r9, %r11;
	shr.u32 	%r11, %r10, 1;
	bar.sync 	0;
	setp.gt.u32 	%p3, %r10, 3;
	@%p3 bra 	$L__BB1_2;
$L__BB1_5:
	ret;

}
	// .globl	_Z23device_vector_simpleAddPdS_
.visible .entry _Z23device_vector_simpleAddPdS_(
	.param .u64 .ptr .align 1 _Z23device_vector_simpleAddPdS__param_0,
	.param .u64 .ptr .align 1 _Z23device_vector_simpleAddPdS__param_1
)
{
	.reg .pred 	%p<2>;
	.reg .b32 	%r<2>;
	.reg .b64 	%rd<4>;

	ld.param.u64 	%rd1, [_Z23device_vector_simpleAddPdS__param_1];
	mov.u32 	%r1, %tid.x;
	setp.ne.s32 	%p1, %r1, 0;
	@%p1 bra 	$L__BB2_2;
	cvta.to.global.u64 	%rd2, %rd1;
	mov.b64 	%rd3, 4611686018427387904;
	st.global.u64 	[%rd2], %rd3;
$L__BB2_2:
	ret;

}


// ===== COMPILED SASS (sm_100) =====

	.target	sm_100

	.elftype	@"ET_EXEC"


//--------------------- .note.nv.tkinfo           --------------------------
	.section	.note.nv.tkinfo,"",@"SHT_NOTE"
	.sectionflags	@"SHF_NOTE_NV_TKINFO"
	.tkinfo
        /*0018*/ 	.word	0x00000002
        /*0030*/ 	.string	""
        /*0030*/ 	.string	"ptxas"
        /*0030*/ 	.string	"Cuda compilation tools, release 13.0, V13.0.88"
        /*0030*/ 	.string	"Build cuda_13.0.r13.0/compiler.36424714_0"
        /*0030*/ 	.string	"-arch sm_100 -m 64 "



//--------------------- .note.nv.cuinfo           --------------------------
	.section	.note.nv.cuinfo,"",@"SHT_NOTE"
	.sectionflags	@"SHF_NOTE_NV_CUINFO"
        /*0018*/ 	.short	0x0002
        /*001a*/ 	.short	0x0064
        /*001c*/ 	.short	0x0082
	.zero		2


//--------------------- .nv.info                  --------------------------
	.section	.nv.info,"",@"SHT_CUDA_INFO"
	.align	4


	//----- nvinfo : EIATTR_REGCOUNT
	.align		4
        /*0000*/ 	.byte	0x04, 0x2f
        /*0002*/ 	.short	(.L_1 - .L_0)
	.align		4
.L_0:
        /*0004*/ 	.word	index@(_Z18device_vector_multPdS_S_)
        /*0008*/ 	.word	0x0000000e


	//----- nvinfo : EIATTR_FRAME_SIZE
	.align		4
.L_1:
        /*000c*/ 	.byte	0x04, 0x11
        /*000e*/ 	.short	(.L_3 - .L_2)
	.align		4
.L_2:
        /*0010*/ 	.word	index@(_Z18device_vector_multPdS_S_)
        /*0014*/ 	.word	0x00000000


	//----- nvinfo : EIATTR_REGCOUNT
	.align		4
.L_3:
        /*0018*/ 	.byte	0x04, 0x2f
        /*001a*/ 	.short	(.L_5 - .L_4)
	.align		4
.L_4:
        /*001c*/ 	.word	index@(_Z20device_vector_reducePdPi)
        /*0020*/ 	.word	0x0000000c


	//----- nvinfo : EIATTR_FRAME_SIZE
	.align		4
.L_5:
        /*0024*/ 	.byte	0x04, 0x11
        /*0026*/ 	.short	(.L_7 - .L_6)
	.align		4
.L_6:
        /*0028*/ 	.word	index@(_Z20device_vector_reducePdPi)
        /*002c*/ 	.word	0x00000000


	//----- nvinfo : EIATTR_REGCOUNT
	.align		4
.L_7:
        /*0030*/ 	.byte	0x04, 0x2f
        /*0032*/ 	.short	(.L_9 - .L_8)
	.align		4
.L_8:
        /*0034*/ 	.word	index@(_Z23device_vector_simpleAddPdS_)
        /*0038*/ 	.word	0x00000008


	//----- nvinfo : EIATTR_FRAME_SIZE
	.align		4
.L_9:
        /*003c*/ 	.byte	0x04, 0x11
        /*003e*/ 	.short	(.L_11 - .L_10)
	.align		4
.L_10:
        /*0040*/ 	.word	index@(_Z23device_vector_simpleAddPdS_)
        /*0044*/ 	.word	0x00000000


	//----- nvinfo : EIATTR_MIN_STACK_SIZE
	.align		4
.L_11:
        /*0048*/ 	.byte	0x04, 0x12
        /*004a*/ 	.short	(.L_13 - .L_12)
	.align		4
.L_12:
        /*004c*/ 	.word	index@(_Z23device_vector_simpleAddPdS_)
        /*0050*/ 	.word	0x00000000


	//----- nvinfo : EIATTR_MIN_STACK_SIZE
	.align		4
.L_13:
        /*0054*/ 	.byte	0x04, 0x12
        /*0056*/ 	.short	(.L_15 - .L_14)
	.align		4
.L_14:
        /*0058*/ 	.word	index@(_Z20device_vector_reducePdPi)
        /*005c*/ 	.word	0x00000000


	//----- nvinfo : EIATTR_MIN_STACK_SIZE
	.align		4
.L_15:
        /*0060*/ 	.byte	0x04, 0x12
        /*0062*/ 	.short	(.L_17 - .L_16)
	.align		4
.L_16:
        /*0064*/ 	.word	index@(_Z18device_vector_multPdS_S_)
        /*0068*/ 	.word	0x00000000
.L_17:


//--------------------- .nv.compat                --------------------------
	.section	.nv.compat,"",@"SHT_CUDA_COMPAT_INFO"
	.align	4
        /*0000*/ 	.byte	0x02, 0x09, 0x00, 0x00, 0x02, 0x02, 0x01, 0x00, 0x02, 0x05, 0x05, 0x00, 0x03, 0x07, 0x01, 0x01
        /*0010*/ 	.byte	0x02, 0x03, 0x00, 0x00, 0x02, 0x06, 0x01, 0x00, 0x04, 0x0b, 0x08, 0x00, 0x01, 0x00, 0x00, 0x00
        /*0020*/ 	.byte	0x00, 0x00, 0x00, 0x00


//--------------------- .nv.info._Z23device_vector_simpleAddPdS_ --------------------------
	.section	.nv.info._Z23device_vector_simpleAddPdS_,"",@"SHT_CUDA_INFO"
	.sectionflags	@""
	.align	4


	//----- nvinfo : EIATTR_CUDA_API_VERSION
	.align		4
        /*0000*/ 	.byte	0x04, 0x37
        /*0002*/ 	.short	(.L_19 - .L_18)
.L_18:
        /*0004*/ 	.word	0x00000082


	//----- nvinfo : EIATTR_KPARAM_INFO
	.align		4
.L_19:
        /*0008*/ 	.byte	0x04, 0x17
        /*000a*/ 	.short	(.L_21 - .L_20)
.L_20:
        /*000c*/ 	.word	0x00000000
        /*0010*/ 	.short	0x0001
        /*0012*/ 	.short	0x0008
        /*0014*/ 	.byte	0x00, 0xf5, 0x21, 0x00


	//----- nvinfo : EIATTR_KPARAM_INFO
	.align		4
.L_21:
        /*0018*/ 	.byte	0x04, 0x17
        /*001a*/ 	.short	(.L_23 - .L_22)
.L_22:
        /*001c*/ 	.word	0x00000000
        /*0020*/ 	.short	0x0000
        /*0022*/ 	.short	0x0000
        /*0024*/ 	.byte	0x00, 0xf5, 0x21, 0x00


	//----- nvinfo : EIATTR_SPARSE_MMA_MASK
	.align		4
.L_23:
        /*0028*/ 	.byte	0x03, 0x50
        /*002a*/ 	.short	0x0000


	//----- nvinfo : EIATTR_MAXREG_COUNT
	.align		4
        /*002c*/ 	.byte	0x03, 0x1b
        /*002e*/ 	.short	0x00ff


	//----- nvinfo : EIATTR_MERCURY_ISA_VERSION
	.align		4
        /*0030*/ 	.byte	0x03, 0x5f
        /*0032*/ 	.short	0x0101


	//----- nvinfo : EIATTR_VRC_CTA_INIT_COUNT
	.align		4
        /*0034*/ 	.byte	0x02, 0x4a
	.zero		1
	.zero		1


	//----- nvinfo : EIATTR_EXIT_INSTR_OFFSETS
	.align		4
        /*0038*/ 	.byte	0x04, 0x1c
        /*003a*/ 	.short	(.L_25 - .L_24)


	//   ....[0]....
.L_24:
        /*003c*/ 	.word	0x00000030


	//   ....[1]....
        /*0040*/ 	.word	0x00000090


	//----- nvinfo : EIATTR_CBANK_PARAM_SIZE
	.align		4
.L_25:
        /*0044*/ 	.byte	0x03, 0x19
        /*0046*/ 	.short	0x0010


	//----- nvinfo : EIATTR_PARAM_CBANK
	.align		4
        /*0048*/ 	.byte	0x04, 0x0a
        /*004a*/ 	.short	(.L_27 - .L_26)
	.align		4
.L_26:
        /*004c*/ 	.word	index@(.nv.constant0._Z23device_vector_simpleAddPdS_)
        /*0050*/ 	.short	0x0380
        /*0052*/ 	.short	0x0010


	//----- nvinfo : EIATTR_SW_WAR
	.align		4
.L_27:
        /*0054*/ 	.byte	0x04, 0x36
        /*0056*/ 	.short	(.L_29 - .L_28)
.L_28:
        /*0058*/ 	.word	0x00000008
.L_29:


//--------------------- .nv.info._Z20device_vector_reducePdPi --------------------------
	.section	.nv.info._Z20device_vector_reducePdPi,"",@"SHT_CUDA_INFO"
	.sectionflags	@""
	.align	4


	//----- nvinfo : EIATTR_CUDA_API_VERSION
	.align		4
        /*0000*/ 	.byte	0x04, 0x37
        /*0002*/ 	.short	(.L_31 - .L_30)
.L_30:
        /*0004*/ 	.word	0x00000082


	//----- nvinfo : EIATTR_KPARAM_INFO
	.align		4
.L_31:
        /*0008*/ 	.byte	0x04, 0x17
        /*000a*/ 	.short	(.L_33 - .L_32)
.L_32:
        /*000c*/ 	.word	0x00000000
        /*0010*/ 	.short	0x0001
        /*0012*/ 	.short	0x0008
        /*0014*/ 	.byte	0x00, 0xf5, 0x21, 0x00


	//----- nvinfo : EIATTR_KPARAM_INFO
	.align		4
.L_33:
        /*0018*/ 	.byte	0x04, 0x17
        /*001a*/ 	.short	(.L_35 - .L_34)
.L_34:
        /*001c*/ 	.word	0x00000000
        /*0020*/ 	.short	0x0000
        /*0022*/ 	.short	0x0000
        /*0024*/ 	.byte	0x00, 0xf5, 0x21, 0x00


	//----- nvinfo : EIATTR_SPARSE_MMA_MASK
	.align		4
.L_35:
        /*0028*/ 	.byte	0x03, 0x50
        /*002a*/ 	.short	0x0000


	//----- nvinfo : EIATTR_MAXREG_COUNT
	.align		4
        /*002c*/ 	.byte	0x03, 0x1b
        /*002e*/ 	.short	0x00ff


	//----- nvinfo : EIATTR_NUM_BARRIERS
	.align		4
        /*0030*/ 	.byte	0x02, 0x4c
        /*0032*/ 	.byte	0x01
	.zero		1


	//----- nvinfo : EIATTR_MERCURY_ISA_VERSION
	.align		4
        /*0034*/ 	.byte	0x03, 0x5f
        /*0036*/ 	.short	0x0101


	//----- nvinfo : EIATTR_VRC_CTA_INIT_COUNT
	.align		4
        /*0038*/ 	.byte	0x02, 0x4a
	.zero		1
	.zero		1


	//----- nvinfo : EIATTR_EXIT_INSTR_OFFSETS
	.align		4
        /*003c*/ 	.byte	0x04, 0x1c
        /*003e*/ 	.short	(.L_37 - .L_36)


	//   ....[0]....
.L_36:
        /*0040*/ 	.word	0x00000050


	//   ....[1]....
        /*0044*/ 	.word	0x00000160


	//----- nvinfo : EIATTR_CBANK_PARAM_SIZE
	.align		4
.L_37:
        /*0048*/ 	.byte	0x03, 0x19
        /*004a*/ 	.short	0x0010


	//----- nvinfo : EIATTR_PARAM_CBANK
	.align		4
        /*004c*/ 	.byte	0x04, 0x0a
        /*004e*/ 	.short	(.L_39 - .L_38)
	.align		4
.L_38:
        /*0050*/ 	.word	index@(.nv.constant0._Z20device_vector_reducePdPi)
        /*0054*/ 	.short	0x0380
        /*0056*/ 	.short	0x0010


	//----- nvinfo : EIATTR_SW_WAR
	.align		4
.L_39:
        /*0058*/ 	.byte	0x04, 0x36
        /*005a*/ 	.short	(.L_41 - .L_40)
.L_40:
        /*005c*/ 	.word	0x00000008
.L_41:


//--------------------- .nv.info._Z18device_vector_multPdS_S_ --------------------------
	.section	.nv.info._Z18device_vector_multPdS_S_,"",@"SHT_CUDA_INFO"
	.sectionflags	@""
	.align	4


	//----- nvinfo : EIATTR_CUDA_API_VERSION
	.align		4
        /*0000*/ 	.byte	0x04, 0x37
        /*0002*/ 	.short	(.L_43 - .L_42)
.L_42:
        /*0004*/ 	.word	0x00000082


	//----- nvinfo : EIATTR_KPARAM_INFO
	.align		4
.L_43:
        /*0008*/ 	.byte	0x04, 0x17
        /*000a*/ 	.short	(.L_45 - .L_44)
.L_44:
        /*000c*/ 	.word	0x00000000
        /*0010*/ 	.short	0x0002
        /*0012*/ 	.short	0x0010
        /*0014*/ 	.byte	0x00, 0xf5, 0x21, 0x00


	//----- nvinfo : EIATTR_KPARAM_INFO
	.align		4
.L_45:
        /*0018*/ 	.byte	0x04, 0x17
        /*001a*/ 	.short	(.L_47 - .L_46)
.L_46:
        /*001c*/ 	.word	0x00000000
        /*0020*/ 	.short	0x0001
        /*0022*/ 	.short	0x0008
        /*0024*/ 	.byte	0x00, 0xf5, 0x21, 0x00


	//----- nvinfo : EIATTR_KPARAM_INFO
	.align		4
.L_47:
        /*0028*/ 	.byte	0x04, 0x17
        /*002a*/ 	.short	(.L_49 - .L_48)
.L_48:
        /*002c*/ 	.word	0x00000000
        /*0030*/ 	.short	0x0000
        /*0032*/ 	.short	0x0000
        /*0034*/ 	.byte	0x00, 0xf5, 0x21, 0x00


	//----- nvinfo : EIATTR_SPARSE_MMA_MASK
	.align		4
.L_49:
        /*0038*/ 	.byte	0x03, 0x50
        /*003a*/ 	.short	0x0000


	//----- nvinfo : EIATTR_MAXREG_COUNT
	.align		4
        /*003c*/ 	.byte	0x03, 0x1b
        /*003e*/ 	.short	0x00ff


	//----- nvinfo : EIATTR_MERCURY_ISA_VERSION
	.align		4
        /*0040*/ 	.byte	0x03, 0x5f
        /*0042*/ 	.short	0x0101


	//----- nvinfo : EIATTR_VRC_CTA_INIT_COUNT
	.align		4
        /*0044*/ 	.byte	0x02, 0x4a
	.zero		1
	.zero		1


	//----- nvinfo : EIATTR_EXIT_INSTR_OFFSETS
	.align		4
        /*0048*/ 	.byte	0x04, 0x1c
        /*004a*/ 	.short	(.L_51 - .L_50)


	//   ....[0]....
.L_50:
        /*004c*/ 	.word	0x000000e0


	//----- nvinfo : EIATTR_CBANK_PARAM_SIZE
	.align		4
.L_51:
        /*0050*/ 	.byte	0x03, 0x19
        /*0052*/ 	.short	0x0018


	//----- nvinfo : EIATTR_PARAM_CBANK
	.align		4
        /*0054*/ 	.byte	0x04, 0x0a
        /*0056*/ 	.short	(.L_53 - .L_52)
	.align		4
.L_52:
        /*0058*/ 	.word	index@(.nv.constant0._Z18device_vector_multPdS_S_)
        /*005c*/ 	.short	0x0380
        /*005e*/ 	.short	0x0018


	//----- nvinfo : EIATTR_SW_WAR
	.align		4
.L_53:
        /*0060*/ 	.byte	0x04, 0x36
        /*0062*/ 	.short	(.L_55 - .L_54)
.L_54:
        /*0064*/ 	.word	0x00000008
.L_55:


//--------------------- .nv.callgraph             --------------------------
	.section	.nv.callgraph,"",@"SHT_CUDA_CALLGRAPH"
	.align	4
	.sectionentsize	8
	.align		4
        /*0000*/ 	.word	0x00000000
	.align		4
        /*0004*/ 	.word	0xffffffff
	.align		4
        /*0008*/ 	.word	0x00000000
	.align		4
        /*000c*/ 	.word	0xfffffffe
	.align		4
        /*0010*/ 	.word	0x00000000
	.align		4
        /*0014*/ 	.word	0xfffffffd
	.align		4
        /*0018*/ 	.word	0x00000000
	.align		4
        /*001c*/ 	.word	0xfffffffc


//--------------------- .text._Z23device_vector_simpleAddPdS_ --------------------------
	.section	.text._Z23device_vector_simpleAddPdS_,"ax",@progbits
	.align	128
        .global         _Z23device_vector_simpleAddPdS_
        .type           _Z23device_vector_simpleAddPdS_,@function
        .size           _Z23device_vector_simpleAddPdS_,(.L_x_4 - _Z23device_vector_simpleAddPdS_)
        .other          _Z23device_vector_simpleAddPdS_,@"STO_CUDA_ENTRY STV_DEFAULT"
_Z23device_vector_simpleAddPdS_:
.text._Z23device_vector_simpleAddPdS_:
[----:B------:R-:W-:Y:S01]  /*0000*/  LDC R1, c[0x0][0x37c] ;  /* 0x0000df00ff017b82 */ /* 0x000fe20000000800 */
[----:B------:R-:W0:Y:S02]  /*0010*/  S2R R0, SR_TID.X ;  /* 0x0000000000007919 */ /* 0x000e240000002100 */
[----:B0-----:R-:W-:-:S13]  /*0020*/  ISETP.NE.AND P0, PT, R0, RZ, PT ;  /* 0x000000ff0000720c */ /* 0x001fda0003f05270 */
[----:B------:R-:W-:Y:S05]  /*0030*/  @P0 EXIT ;  /* 0x000000000000094d */ /* 0x000fea0003800000 */
[----:B------:R-:W0:Y:S01]  /*0040*/  LDC.64 R2, c[0x0][0x388] ;  /* 0x0000e200ff027b82 */ /* 0x000e220000000a00 */
[----:B------:R-:W0:Y:S01]  /*0050*/  LDCU.64 UR4, c[0x0][0x358] ;  /* 0x00006b00ff0477ac */ /* 0x000e220008000a00 */
[----:B------:R-:W-:Y:S02]  /*0060*/  HFMA2 R5, -RZ, RZ, 2, 0 ;  /* 0x40000000ff057431 */ /* 0x000fe400000001ff */
[----:B------:R-:W-:-:S05]  /*0070*/  IMAD.MOV.U32 R4, RZ, RZ, 0x0 ;  /* 0x00000000ff047424 */ /* 0x000fca00078e00ff */
[----:B0-----:R-:W-:Y:S01]  /*0080*/  STG.E.64 desc[UR4][R2.64], R4 ;  /* 0x0000000402007986 */ /* 0x001fe2000c101b04 */
[----:B------:R-:W-:Y:S05]  /*0090*/  EXIT ;  /* 0x000000000000794d */ /* 0x000fea0003800000 */
.L_x_0:
[----:B------:R-:W-:-:S00]  /*00a0*/  BRA `(.L_x_0) ;  /* 0xfffffffc00fc7947 */ /* 0x000fc0000383ffff */
[----:B------:R-:W-:-:S00]  /*00b0*/  NOP ;  /* 0x0000000000007918 */ /* 0x000fc00000000000 */
        /* <DEDUP_REMOVED lines=12> */
.L_x_4:


//--------------------- .text._Z20device_vector_reducePdPi --------------------------
	.section	.text._Z20device_vector_reducePdPi,"ax",@progbits
	.align	128
        .global         _Z20device_vector_reducePdPi
        .type           _Z20device_vector_reducePdPi,@function
        .size           _Z20device_vector_reducePdPi,(.L_x_5 - _Z20device_vector_reducePdPi)
        .other          _Z20device_vector_reducePdPi,@"STO_CUDA_ENTRY STV_DEFAULT"
_Z20device_vector_reducePdPi:
.text._Z20device_vector_reducePdPi:
[----:B------:R-:W-:Y:S08]  /*0000*/  LDC R1, c[0x0][0x37c] ;  /* 0x0000df00ff017b82 */ /* 0x000ff00000000800 */
[----:B------:R-:W0:Y:S01]  /*0010*/  LDC.64 R2, c[0x0][0x388] ;  /* 0x0000e200ff027b82 */ /* 0x000e220000000a00 */
[----:B------:R-:W0:Y:S02]  /*0020*/  LDCU.64 UR4, c[0x0][0x358] ;  /* 0x00006b00ff0477ac */ /* 0x000e240008000a00 */
[----:B0-----:R-:W2:Y:S02]  /*0030*/  LDG.E R0, desc[UR4][R2.64] ;  /* 0x0000000402007981 */ /* 0x001ea4000c1e1900 */
[----:B--2---:R-:W-:-:S13]  /*0040*/  ISETP.GE.AND P0, PT, R0, 0x2, PT ;  /* 0x000000020000780c */ /* 0x004fda0003f06270 */
[----:B------:R-:W-:Y:S05]  /*0050*/  @!P0 EXIT ;  /* 0x000000000000894d */ /* 0x000fea0003800000 */
[----:B------:R-:W0:Y:S01]  /*0060*/  S2R R9, SR_TID.X ;  /* 0x0000000000097919 */ /* 0x000e220000002100 */
[----:B------:R-:W0:Y:S02]  /*0070*/  LDC.64 R2, c[0x0][0x380] ;  /* 0x0000e000ff027b82 */ /* 0x000e240000000a00 */
[----:B0-----:R-:W-:-:S07]  /*0080*/  IMAD.WIDE.U32 R2, R9, 0x8, R2 ;  /* 0x0000000809027825 */ /* 0x001fce00078e0002 */
.L_x_1:
[----:B------:R-:W-:Y:S02]  /*0090*/  SHF.R.U32.HI R4, RZ, 0x1, R0 ;  /* 0x00000001ff047819 */ /* 0x000fe40000011600 */
[----:B------:R-:W-:Y:S02]  /*00a0*/  LOP3.LUT R5, R0, 0x1, RZ, 0xc0, !PT ;  /* 0x0000000100057812 */ /* 0x000fe400078ec0ff */
[----:B------:R-:W-:-:S03]  /*00b0*/  ISETP.GE.U32.AND P0, PT, R9, R4, PT ;  /* 0x000000040900720c */ /* 0x000fc60003f06070 */
[----:B------:R-:W-:-:S05]  /*00c0*/  IMAD.IADD R8, R5, 0x1, R0 ;  /* 0x0000000105087824 */ /* 0x000fca00078e0200 */
[----:B------:R-:W-:-:S05]  /*00d0*/  SHF.R.U32.HI R0, RZ, 0x1, R8 ;  /* 0x00000001ff007819 */ /* 0x000fca0000011608 */
[----:B------:R-:W-:Y:S01]  /*00e0*/  @!P0 IMAD.WIDE.U32 R4, R0, 0x8, R2 ;  /* 0x0000000800048825 */ /* 0x000fe200078e0002 */
[----:B------:R-:W2:Y:S05]  /*00f0*/  @!P0 LDG.E.64 R6, desc[UR4][R2.64] ;  /* 0x0000000402068981 */ /* 0x000eaa000c1e1b00 */
[----:B------:R-:W2:Y:S02]  /*0100*/  @!P0 LDG.E.64 R4, desc[UR4][R4.64] ;  /* 0x0000000404048981 */ /* 0x000ea4000c1e1b00 */
[----:B--2---:R-:W-:-:S07]  /*0110*/  @!P0 DADD R6, R4, R6 ;  /* 0x0000000004068229 */ /* 0x004fce0000000006 */
[----:B------:R0:W-:Y:S01]  /*0120*/  @!P0 STG.E.64 desc[UR4][R2.64], R6 ;  /* 0x0000000602008986 */ /* 0x0001e2000c101b04 */
[----:B------:R-:W-:Y:S01]  /*0130*/  BAR.SYNC.DEFER_BLOCKING 0x0 ;  /* 0x0000000000007b1d */ /* 0x000fe20000010000 */
[----:B------:R-:W-:-:S13]  /*0140*/  ISETP.GT.U32.AND P0, PT, R8, 0x3, PT ;  /* 0x000000030800780c */ /* 0x000fda0003f04070 */
[----:B0-----:R-:W-:Y:S05]  /*0150*/  @P0 BRA `(.L_x_1) ;  /* 0xfffffffc00cc0947 */ /* 0x001fea000383ffff */
[----:B------:R-:W-:Y:S05]  /*0160*/  EXIT ;  /* 0x000000000000794d */ /* 0x000fea0003800000 */
.L_x_2:
        /* <DEDUP_REMOVED lines=9> */
.L_x_5:


//--------------------- .text._Z18device_vector_multPdS_S_ --------------------------
	.section	.text._Z18device_vector_multPdS_S_,"ax",@progbits
	.align	128
        .global         _Z18device_vector_multPdS_S_
        .type           _Z18device_vector_multPdS_S_,@function
        .size           _Z18device_vector_multPdS_S_,(.L_x_6 - _Z18device_vector_multPdS_S_)
        .other          _Z18device_vector_multPdS_S_,@"STO_CUDA_ENTRY STV_DEFAULT"
_Z18device_vector_multPdS_S_:
.text._Z18device_vector_multPdS_S_:
[----:B------:R-:W-:Y:S01]  /*0000*/  LDC R1, c[0x0][0x37c] ;  /* 0x0000df00ff017b82 */ /* 0x000fe20000000800 */
[----:B------:R-:W0:Y:S07]  /*0010*/  S2R R11, SR_TID.X ;  /* 0x00000000000b7919 */ /* 0x000e2e0000002100 */
[----:B------:R-:W0:Y:S01]  /*0020*/  LDC.64 R2, c[0x0][0x380] ;  /* 0x0000e000ff027b82 */ /* 0x000e220000000a00 */
[----:B------:R-:W1:Y:S07]  /*0030*/  LDCU.64 UR4, c[0x0][0x358] ;  /* 0x00006b00ff0477ac */ /* 0x000e6e0008000a00 */
[----:B------:R-:W2:Y:S08]  /*0040*/  LDC.64 R6, c[0x0][0x388] ;  /* 0x0000e200ff067b82 */ /* 0x000eb00000000a00 */
[----:B------:R-:W3:Y:S01]  /*0050*/  LDC.64 R8, c[0x0][0x390] ;  /* 0x0000e400ff087b82 */ /* 0x000ee20000000a00 */
[----:B0-----:R-:W-:-:S04]  /*0060*/  IMAD.WIDE.U32 R2, R11, 0x8, R2 ;  /* 0x000000080b027825 */ /* 0x001fc800078e0002 */
[C---:B--2---:R-:W-:Y:S02]  /*0070*/  IMAD.WIDE.U32 R6, R11.reuse, 0x8, R6 ;  /* 0x000000080b067825 */ /* 0x044fe400078e0006 */
[----:B-1----:R-:W2:Y:S04]  /*0080*/  LDG.E.64 R2, desc[UR4][R2.64] ;  /* 0x0000000402027981 */ /* 0x002ea8000c1e1b00 */
[----:B------:R-:W4:Y:S01]  /*0090*/  LDG.E.64 R6, desc[UR4][R6.64] ;  /* 0x0000000406067981 */ /* 0x000f22000c1e1b00 */
[----:B---3--:R-:W-:Y:S01]  /*00a0*/  IMAD.WIDE.U32 R8, R11, 0x8, R8 ;  /* 0x000000080b087825 */ /* 0x008fe200078e0008 */
[----:B--2---:R-:W-:-:S08]  /*00b0*/  DADD R4, R2, R2 ;  /* 0x0000000002047229 */ /* 0x004fd00000000002 */
[----:B----4-:R-:W-:-:S07]  /*00c0*/  DMUL R4, R4, R6 ;  /* 0x0000000604047228 */ /* 0x010fce0000000000 */
[----:B------:R-:W-:Y:S01]  /*00d0*/  STG.E.64 desc[UR4][R8.64], R4 ;  /* 0x0000000408007986 */ /* 0x000fe2000c101b04 */
[----:B------:R-:W-:Y:S05]  /*00e0*/  EXIT ;  /* 0x000000000000794d */ /* 0x000fea0003800000 */
.L_x_3:
        /* <DEDUP_REMOVED lines=9> */
.L_x_6:


//--------------------- .nv.shared.reserved.0     --------------------------
	.section	.nv.shared.reserved.0,"aw",@nobits
	.weak		__nv_reservedSMEM_offset_0_alias
	.size		__nv_reservedSMEM_offset_0_alias, 0, 64
	.other		__nv_reservedSMEM_offset_0_alias,@"STO_CUDA_RESERVED_SHARED STV_DEFAULT"
__nv_reservedSMEM_offset_0_alias:
	.zero		0
	.zero		64


//--------------------- .nv.constant0._Z23device_vector_simpleAddPdS_ --------------------------
	.section	.nv.constant0._Z23device_vector_simpleAddPdS_,"a",@progbits
	.sectionflags	@""
	.align	4
.nv.constant0._Z23device_vector_simpleAddPdS_:
	.zero		912


//--------------------- .nv.constant0._Z20device_vector_reducePdPi --------------------------
	.section	.nv.constant0._Z20device_vector_reducePdPi,"a",@progbits
	.sectionflags	@""
	.align	4
.nv.constant0._Z20device_vector_reducePdPi:
	.zero		912


//--------------------- .nv.constant0._Z18device_vector_multPdS_S_ --------------------------
	.section	.nv.constant0._Z18device_vector_multPdS_S_,"a",@progbits
	.sectionflags	@""
	.align	4
.nv.constant0._Z18device_vector_multPdS_S_:
	.zero		920


//--------------------- SYMBOLS --------------------------

	.type		.nv.reservedSmem.offset0,@object
	.size		.nv.reservedSmem.offset0,0x4
